//
// Generated by NVIDIA NVVM Compiler
//
// Compiler Build ID: CL-36424714
// Cuda compilation tools, release 13.0, V13.0.88
// Based on NVVM 20.0.0
//

.version 9.0
.target sm_100
.address_size 64

	// .globl	_Z11MatrixMulShPfS_S_i
// _ZZ11MatrixMulShPfS_S_iE3Mds has been demoted
// _ZZ11MatrixMulShPfS_S_iE3Nds has been demoted

.visible .entry _Z11MatrixMulShPfS_S_i(
	.param .u64 .ptr .align 1 _Z11MatrixMulShPfS_S_i_param_0,
	.param .u64 .ptr .align 1 _Z11MatrixMulShPfS_S_i_param_1,
	.param .u64 .ptr .align 1 _Z11MatrixMulShPfS_S_i_param_2,
	.param .u32 _Z11MatrixMulShPfS_S_i_param_3
)
{
	.reg .pred 	%p<10>;
	.reg .b32 	%r<130>;
	.reg .b32 	%f<143>;
	.reg .b64 	%rd<70>;
	// demoted variable
	.shared .align 4 .b8 _ZZ11MatrixMulShPfS_S_iE3Mds[16];
	// demoted variable
	.shared .align 4 .b8 _ZZ11MatrixMulShPfS_S_iE3Nds[16];
	ld.param.u64 	%rd4, [_Z11MatrixMulShPfS_S_i_param_0];
	ld.param.u64 	%rd5, [_Z11MatrixMulShPfS_S_i_param_1];
	ld.param.u32 	%r50, [_Z11MatrixMulShPfS_S_i_param_3];
	cvta.to.global.u64 	%rd1, %rd5;
	cvta.to.global.u64 	%rd2, %rd4;
	mov.u32 	%r51, %ctaid.x;
	shl.b32 	%r1, %r51, 1;
	mov.u32 	%r2, %tid.x;
	add.s32 	%r3, %r1, %r2;
	mov.u32 	%r52, %ctaid.y;
	shl.b32 	%r53, %r52, 1;
	mov.u32 	%r4, %tid.y;
	add.s32 	%r5, %r53, %r4;
	shr.u32 	%r54, %r50, 31;
	add.s32 	%r55, %r50, %r54;
	shr.s32 	%r6, %r55, 1;
	setp.lt.s32 	%p1, %r50, 2;
	mov.f32 	%f142, 0f00000000;
	@%p1 bra 	$L__BB0_12;
	mad.lo.s32 	%r7, %r50, %r5, %r2;
	shl.b32 	%r57, %r4, 3;
	mov.u32 	%r58, _ZZ11MatrixMulShPfS_S_iE3Mds;
	add.s32 	%r59, %r58, %r57;
	shl.b32 	%r60, %r2, 2;
	add.s32 	%r8, %r59, %r60;
	mov.u32 	%r61, _ZZ11MatrixMulShPfS_S_iE3Nds;
	add.s32 	%r62, %r61, %r57;
	add.s32 	%r9, %r62, %r60;
	shl.b32 	%r63, %r2, 3;
	add.s32 	%r10, %r58, %r63;
	shl.b32 	%r64, %r4, 2;
	sub.s32 	%r11, %r62, %r64;
	add.s32 	%r65, %r6, -1;
	setp.lt.u32 	%p2, %r65, 7;
	mov.f32 	%f142, 0f00000000;
	mov.b32 	%r128, 0;
	@%p2 bra 	$L__BB0_4;
	and.b32  	%r128, %r6, 1073741816;
	neg.s32 	%r126, %r128;
	add.s32 	%r67, %r4, 14;
	mad.lo.s32 	%r68, %r50, %r67, %r2;
	add.s32 	%r124, %r68, %r1;
	shl.b32 	%r14, %r50, 4;
	add.s32 	%r69, %r4, 12;
	mad.lo.s32 	%r70, %r50, %r69, %r2;
	add.s32 	%r123, %r70, %r1;
	add.s32 	%r71, %r4, 10;
	mad.lo.s32 	%r72, %r50, %r71, %r2;
	add.s32 	%r122, %r72, %r1;
	add.s32 	%r73, %r4, 8;
	mad.lo.s32 	%r74, %r50, %r73, %r2;
	add.s32 	%r121, %r74, %r1;
	add.s32 	%r75, %r4, 6;
	mad.lo.s32 	%r76, %r50, %r75, %r2;
	add.s32 	%r120, %r76, %r1;
	add.s32 	%r77, %r4, 4;
	mad.lo.s32 	%r78, %r50, %r77, %r2;
	add.s32 	%r119, %r78, %r1;
	add.s32 	%r79, %r4, 2;
	mad.lo.s32 	%r80, %r50, %r79, %r2;
	add.s32 	%r118, %r80, %r1;
	mad.lo.s32 	%r81, %r4, %r50, %r2;
	add.s32 	%r117, %r81, %r1;
	mov.f32 	%f142, 0f00000000;
	mov.u32 	%r125, %r7;
$L__BB0_3:
	.pragma "nounroll";
	mul.wide.u32 	%rd6, %r125, 4;
	add.s64 	%rd7, %rd2, %rd6;
	ld.global.f32 	%f17, [%rd7];
	st.shared.f32 	[%r8], %f17;
	mul.wide.u32 	%rd8, %r117, 4;
	add.s64 	%rd9, %rd1, %rd8;
	ld.global.f32 	%f18, [%rd9];
	st.shared.f32 	[%r9], %f18;
	bar.sync 	0;
	ld.shared.f32 	%f19, [%r10];
	ld.shared.f32 	%f20, [%r11];
	fma.rn.f32 	%f21, %f19, %f20, %f142;
	ld.shared.f32 	%f22, [%r10+4];
	ld.shared.f32 	%f23, [%r11+8];
	fma.rn.f32 	%f24, %f22, %f23, %f21;
	bar.sync 	0;
	add.s32 	%r82, %r125, 2;
	mul.wide.u32 	%rd10, %r82, 4;
	add.s64 	%rd11, %rd2, %rd10;
	ld.global.f32 	%f25, [%rd11];
	st.shared.f32 	[%r8], %f25;
	mul.wide.u32 	%rd12, %r118, 4;
	add.s64 	%rd13, %rd1, %rd12;
	ld.global.f32 	%f26, [%rd13];
	st.shared.f32 	[%r9], %f26;
	bar.sync 	0;
	ld.shared.f32 	%f27, [%r10];
	ld.shared.f32 	%f28, [%r11];
	fma.rn.f32 	%f29, %f27, %f28, %f24;
	ld.shared.f32 	%f30, [%r10+4];
	ld.shared.f32 	%f31, [%r11+8];
	fma.rn.f32 	%f32, %f30, %f31, %f29;
	bar.sync 	0;
	add.s32 	%r83, %r125, 4;
	mul.wide.u32 	%rd14, %r83, 4;
	add.s64 	%rd15, %rd2, %rd14;
	ld.global.f32 	%f33, [%rd15];
	st.shared.f32 	[%r8], %f33;
	mul.wide.u32 	%rd16, %r119, 4;
	add.s64 	%rd17, %rd1, %rd16;
	ld.global.f32 	%f34, [%rd17];
	st.shared.f32 	[%r9], %f34;
	bar.sync 	0;
	ld.shared.f32 	%f35, [%r10];
	ld.shared.f32 	%f36, [%r11];
	fma.rn.f32 	%f37, %f35, %f36, %f32;
	ld.shared.f32 	%f38, [%r10+4];
	ld.shared.f32 	%f39, [%r11+8];
	fma.rn.f32 	%f40, %f38, %f39, %f37;
	bar.sync 	0;
	add.s32 	%r84, %r125, 6;
	mul.wide.u32 	%rd18, %r84, 4;
	add.s64 	%rd19, %rd2, %rd18;
	ld.global.f32 	%f41, [%rd19];
	st.shared.f32 	[%r8], %f41;
	mul.wide.u32 	%rd20, %r120, 4;
	add.s64 	%rd21, %rd1, %rd20;
	ld.global.f32 	%f42, [%rd21];
	st.shared.f32 	[%r9], %f42;
	bar.sync 	0;
	ld.shared.f32 	%f43, [%r10];
	ld.shared.f32 	%f44, [%r11];
	fma.rn.f32 	%f45, %f43, %f44, %f40;
	ld.shared.f32 	%f46, [%r10+4];
	ld.shared.f32 	%f47, [%r11+8];
	fma.rn.f32 	%f48, %f46, %f47, %f45;
	bar.sync 	0;
	add.s32 	%r85, %r125, 8;
	mul.wide.u32 	%rd22, %r85, 4;
	add.s64 	%rd23, %rd2, %rd22;
	ld.global.f32 	%f49, [%rd23];
	st.shared.f32 	[%r8], %f49;
	mul.wide.u32 	%rd24, %r121, 4;
	add.s64 	%rd25, %rd1, %rd24;
	ld.global.f32 	%f50, [%rd25];
	st.shared.f32 	[%r9], %f50;
	bar.sync 	0;
	ld.shared.f32 	%f51, [%r10];
	ld.shared.f32 	%f52, [%r11];
	fma.rn.f32 	%f53, %f51, %f52, %f48;
	ld.shared.f32 	%f54, [%r10+4];
	ld.shared.f32 	%f55, [%r11+8];
	fma.rn.f32 	%f56, %f54, %f55, %f53;
	bar.sync 	0;
	add.s32 	%r86, %r125, 10;
	mul.wide.u32 	%rd26, %r86, 4;
	add.s64 	%rd27, %rd2, %rd26;
	ld.global.f32 	%f57, [%rd27];
	st.shared.f32 	[%r8], %f57;
	mul.wide.u32 	%rd28, %r122, 4;
	add.s64 	%rd29, %rd1, %rd28;
	ld.global.f32 	%f58, [%rd29];
	st.shared.f32 	[%r9], %f58;
	bar.sync 	0;
	ld.shared.f32 	%f59, [%r10];
	ld.shared.f32 	%f60, [%r11];
	fma.rn.f32 	%f61, %f59, %f60, %f56;
	ld.shared.f32 	%f62, [%r10+4];
	ld.shared.f32 	%f63, [%r11+8];
	fma.rn.f32 	%f64, %f62, %f63, %f61;
	bar.sync 	0;
	add.s32 	%r87, %r125, 12;
	mul.wide.u32 	%rd30, %r87, 4;
	add.s64 	%rd31, %rd2, %rd30;
	ld.global.f32 	%f65, [%rd31];
	st.shared.f32 	[%r8], %f65;
	mul.wide.u32 	%rd32, %r123, 4;
	add.s64 	%rd33, %rd1, %rd32;
	ld.global.f32 	%f66, [%rd33];
	st.shared.f32 	[%r9], %f66;
	bar.sync 	0;
	ld.shared.f32 	%f67, [%r10];
	ld.shared.f32 	%f68, [%r11];
	fma.rn.f32 	%f69, %f67, %f68, %f64;
	ld.shared.f32 	%f70, [%r10+4];
	ld.shared.f32 	%f71, [%r11+8];
	fma.rn.f32 	%f72, %f70, %f71, %f69;
	bar.sync 	0;
	add.s32 	%r88, %r125, 14;
	mul.wide.u32 	%rd34, %r88, 4;
	add.s64 	%rd35, %rd2, %rd34;
	ld.global.f32 	%f73, [%rd35];
	st.shared.f32 	[%r8], %f73;
	mul.wide.u32 	%rd36, %r124, 4;
	add.s64 	%rd37, %rd1, %rd36;
	ld.global.f32 	%f74, [%rd37];
	st.shared.f32 	[%r9], %f74;
	bar.sync 	0;
	ld.shared.f32 	%f75, [%r10];
	ld.shared.f32 	%f76, [%r11];
	fma.rn.f32 	%f77, %f75, %f76, %f72;
	ld.shared.f32 	%f78, [%r10+4];
	ld.shared.f32 	%f79, [%r11+8];
	fma.rn.f32 	%f142, %f78, %f79, %f77;
	bar.sync 	0;
	add.s32 	%r126, %r126, 8;
	add.s32 	%r125, %r125, 16;
	add.s32 	%r124, %r124, %r14;
	add.s32 	%r123, %r123, %r14;
	add.s32 	%r122, %r122, %r14;
	add.s32 	%r121, %r121, %r14;
	add.s32 	%r120, %r120, %r14;
	add.s32 	%r119, %r119, %r14;
	add.s32 	%r118, %r118, %r14;
	add.s32 	%r117, %r117, %r14;
	setp.ne.s32 	%p3, %r126, 0;
	@%p3 bra 	$L__BB0_3;
$L__BB0_4:
	and.b32  	%r44, %r6, 7;
	setp.eq.s32 	%p4, %r44, 0;
	@%p4 bra 	$L__BB0_12;
	and.b32  	%r45, %r6, 3;
	setp.lt.u32 	%p5, %r44, 4;
	@%p5 bra 	$L__BB0_7;
	shl.b32 	%r89, %r128, 1;
	add.s32 	%r90, %r7, %r89;
	mul.wide.u32 	%rd38, %r90, 4;
	add.s64 	%rd39, %rd2, %rd38;
	ld.global.f32 	%f81, [%rd39];
	st.shared.f32 	[%r8], %f81;
	add.s32 	%r91, %r89, %r4;
	mad.lo.s32 	%r92, %r91, %r50, %r3;
	mul.wide.u32 	%rd40, %r92, 4;
	add.s64 	%rd41, %rd1, %rd40;
	ld.global.f32 	%f82, [%rd41];
	st.shared.f32 	[%r9], %f82;
	bar.sync 	0;
	ld.shared.f32 	%f83, [%r10];
	ld.shared.f32 	%f84, [%r11];
	fma.rn.f32 	%f85, %f83, %f84, %f142;
	ld.shared.f32 	%f86, [%r10+4];
	ld.shared.f32 	%f87, [%r11+8];
	fma.rn.f32 	%f88, %f86, %f87, %f85;
	bar.sync 	0;
	add.s32 	%r93, %r90, 2;
	mul.wide.u32 	%rd42, %r93, 4;
	add.s64 	%rd43, %rd2, %rd42;
	ld.global.f32 	%f89, [%rd43];
	st.shared.f32 	[%r8], %f89;
	add.s32 	%r94, %r91, 2;
	mad.lo.s32 	%r95, %r94, %r50, %r3;
	mul.wide.u32 	%rd44, %r95, 4;
	add.s64 	%rd45, %rd1, %rd44;
	ld.global.f32 	%f90, [%rd45];
	st.shared.f32 	[%r9], %f90;
	bar.sync 	0;
	ld.shared.f32 	%f91, [%r10];
	ld.shared.f32 	%f92, [%r11];
	fma.rn.f32 	%f93, %f91, %f92, %f88;
	ld.shared.f32 	%f94, [%r10+4];
	ld.shared.f32 	%f95, [%r11+8];
	fma.rn.f32 	%f96, %f94, %f95, %f93;
	bar.sync 	0;
	add.s32 	%r96, %r90, 4;
	mul.wide.u32 	%rd46, %r96, 4;
	add.s64 	%rd47, %rd2, %rd46;
	ld.global.f32 	%f97, [%rd47];
	st.shared.f32 	[%r8], %f97;
	add.s32 	%r97, %r91, 4;
	mad.lo.s32 	%r98, %r97, %r50, %r3;
	mul.wide.u32 	%rd48, %r98, 4;
	add.s64 	%rd49, %rd1, %rd48;
	ld.global.f32 	%f98, [%rd49];
	st.shared.f32 	[%r9], %f98;
	bar.sync 	0;
	ld.shared.f32 	%f99, [%r10];
	ld.shared.f32 	%f100, [%r11];
	fma.rn.f32 	%f101, %f99, %f100, %f96;
	ld.shared.f32 	%f102, [%r10+4];
	ld.shared.f32 	%f103, [%r11+8];
	fma.rn.f32 	%f104, %f102, %f103, %f101;
	bar.sync 	0;
	add.s32 	%r99, %r90, 6;
	mul.wide.u32 	%rd50, %r99, 4;
	add.s64 	%rd51, %rd2, %rd50;
	ld.global.f32 	%f105, [%rd51];
	st.shared.f32 	[%r8], %f105;
	add.s32 	%r100, %r91, 6;
	mad.lo.s32 	%r101, %r100, %r50, %r3;
	mul.wide.u32 	%rd52, %r101, 4;
	add.s64 	%rd53, %rd1, %rd52;
	ld.global.f32 	%f106, [%rd53];
	st.shared.f32 	[%r9], %f106;
	bar.sync 	0;
	ld.shared.f32 	%f107, [%r10];
	ld.shared.f32 	%f108, [%r11];
	fma.rn.f32 	%f109, %f107, %f108, %f104;
	ld.shared.f32 	%f110, [%r10+4];
	ld.shared.f32 	%f111, [%r11+8];
	fma.rn.f32 	%f142, %f110, %f111, %f109;
	bar.sync 	0;
	sub.s32 	%r102, %r89, %r128;
	add.s32 	%r128, %r102, 4;
$L__BB0_7:
	setp.eq.s32 	%p6, %r45, 0;
	@%p6 bra 	$L__BB0_12;
	setp.eq.s32 	%p7, %r45, 1;
	@%p7 bra 	$L__BB0_10;
	shl.b32 	%r103, %r128, 1;
	add.s32 	%r104, %r7, %r103;
	mul.wide.u32 	%rd54, %r104, 4;
	add.s64 	%rd55, %rd2, %rd54;
	ld.global.f32 	%f113, [%rd55];
	st.shared.f32 	[%r8], %f113;
	add.s32 	%r105, %r103, %r4;
	mad.lo.s32 	%r106, %r105, %r50, %r3;
	mul.wide.u32 	%rd56, %r106, 4;
	add.s64 	%rd57, %rd1, %rd56;
	ld.global.f32 	%f114, [%rd57];
	st.shared.f32 	[%r9], %f114;
	bar.sync 	0;
	ld.shared.f32 	%f115, [%r10];
	ld.shared.f32 	%f116, [%r11];
	fma.rn.f32 	%f117, %f115, %f116, %f142;
	ld.shared.f32 	%f118, [%r10+4];
	ld.shared.f32 	%f119, [%r11+8];
	fma.rn.f32 	%f120, %f118, %f119, %f117;
	bar.sync 	0;
	add.s32 	%r107, %r104, 2;
	mul.wide.u32 	%rd58, %r107, 4;
	add.s64 	%rd59, %rd2, %rd58;
	ld.global.f32 	%f121, [%rd59];
	st.shared.f32 	[%r8], %f121;
	add.s32 	%r108, %r105, 2;
	mad.lo.s32 	%r109, %r108, %r50, %r3;
	mul.wide.u32 	%rd60, %r109, 4;
	add.s64 	%rd61, %rd1, %rd60;
	ld.global.f32 	%f122, [%rd61];
	st.shared.f32 	[%r9], %f122;
	bar.sync 	0;
	ld.shared.f32 	%f123, [%r10];
	ld.shared.f32 	%f124, [%r11];
	fma.rn.f32 	%f125, %f123, %f124, %f120;
	ld.shared.f32 	%f126, [%r10+4];
	ld.shared.f32 	%f127, [%r11+8];
	fma.rn.f32 	%f142, %f126, %f127, %f125;
	bar.sync 	0;
	sub.s32 	%r110, %r103, %r128;
	add.s32 	%r128, %r110, 2;
$L__BB0_10:
	and.b32  	%r111, %r6, 1;
	setp.eq.b32 	%p8, %r111, 1;
	not.pred 	%p9, %p8;
	@%p9 bra 	$L__BB0_12;
	shl.b32 	%r112, %r128, 1;
	add.s32 	%r113, %r7, %r112;
	mul.wide.u32 	%rd62, %r113, 4;
	add.s64 	%rd63, %rd2, %rd62;
	ld.global.f32 	%f128, [%rd63];
	st.shared.f32 	[%r8], %f128;
	add.s32 	%r114, %r112, %r4;
	mad.lo.s32 	%r115, %r114, %r50, %r3;
	mul.wide.u32 	%rd64, %r115, 4;
	add.s64 	%rd65, %rd1, %rd64;
	ld.global.f32 	%f129, [%rd65];
	st.shared.f32 	[%r9], %f129;
	bar.sync 	0;
	ld.shared.f32 	%f130, [%r10];
	ld.shared.f32 	%f131, [%r11];
	fma.rn.f32 	%f132, %f130, %f131, %f142;
	ld.shared.f32 	%f133, [%r10+4];
	ld.shared.f32 	%f134, [%r11+8];
	fma.rn.f32 	%f142, %f133, %f134, %f132;
	bar.sync 	0;
$L__BB0_12:
	ld.param.u64 	%rd69, [_Z11MatrixMulShPfS_S_i_param_2];
	cvta.to.global.u64 	%rd66, %rd69;
	mad.lo.s32 	%r116, %r50, %r5, %r3;
	mul.wide.u32 	%rd67, %r116, 4;
	add.s64 	%rd68, %rd66, %rd67;
	st.global.f32 	[%rd68], %f142;
	ret;

}


// ===== COMPILED SASS (sm_100) =====

	.target	sm_100

	.elftype	@"ET_EXEC"


//--------------------- .note.nv.tkinfo           --------------------------
	.section	.note.nv.tkinfo,"",@"SHT_NOTE"
	.sectionflags	@"SHF_NOTE_NV_TKINFO"
	.tkinfo
        /*0018*/ 	.word	0x00000002
        /*0030*/ 	.string	""
        /*0030*/ 	.string	"ptxas"
        /*0030*/ 	.string	"Cuda compilation tools, release 13.0, V13.0.88"
        /*0030*/ 	.string	"Build cuda_13.0.r13.0/compiler.36424714_0"
        /*0030*/ 	.string	"-arch sm_100 -m 64 "



//--------------------- .note.nv.cuinfo           --------------------------
	.section	.note.nv.cuinfo,"",@"SHT_NOTE"
	.sectionflags	@"SHF_NOTE_NV_CUINFO"
        /*0018*/ 	.short	0x0002
        /*001a*/ 	.short	0x0064
        /*001c*/ 	.short	0x0082
	.zero		2


//--------------------- .nv.info                  --------------------------
	.section	.nv.info,"",@"SHT_CUDA_INFO"
	.align	4


	//----- nvinfo : EIATTR_REGCOUNT
	.align		4
        /*0000*/ 	.byte	0x04, 0x2f
        /*0002*/ 	.short	(.L_1 - .L_0)
	.align		4
.L_0:
        /*0004*/ 	.word	index@(_Z11MatrixMulShPfS_S_i)
        /*0008*/ 	.word	0x00000028


	//----- nvinfo : EIATTR_FRAME_SIZE
	.align		4
.L_1:
        /*000c*/ 	.byte	0x04, 0x11
        /*000e*/ 	.short	(.L_3 - .L_2)
	.align		4
.L_2:
        /*0010*/ 	.word	index@(_Z11MatrixMulShPfS_S_i)
        /*0014*/ 	.word	0x00000000


	//----- nvinfo : EIATTR_MIN_STACK_SIZE
	.align		4
.L_3:
        /*0018*/ 	.byte	0x04, 0x12
        /*001a*/ 	.short	(.L_5 - .L_4)
	.align		4
.L_4:
        /*001c*/ 	.word	index@(_Z11MatrixMulShPfS_S_i)
        /*0020*/ 	.word	0x00000000
.L_5:


//--------------------- .nv.compat                --------------------------
	.section	.nv.compat,"",@"SHT_CUDA_COMPAT_INFO"
	.align	4
        /*0000*/ 	.byte	0x02, 0x09, 0x00, 0x00, 0x02, 0x02, 0x01, 0x00, 0x02, 0x05, 0x05, 0x00, 0x03, 0x07, 0x01, 0x01
        /*0010*/ 	.byte	0x02, 0x03, 0x00, 0x00, 0x02, 0x06, 0x01, 0x00, 0x04, 0x0b, 0x08, 0x00, 0x09, 0x00, 0x00, 0x00
        /*0020*/ 	.byte	0x00, 0x00, 0x00, 0x00


//--------------------- .nv.info._Z11MatrixMulShPfS_S_i --------------------------
	.section	.nv.info._Z11MatrixMulShPfS_S_i,"",@"SHT_CUDA_INFO"
	.sectionflags	@""
	.align	4


	//----- nvinfo : EIATTR_CUDA_API_VERSION
	.align		4
        /*0000*/ 	.byte	0x04, 0x37
        /*0002*/ 	.short	(.L_7 - .L_6)
.L_6:
        /*0004*/ 	.word	0x00000082


	//----- nvinfo : EIATTR_KPARAM_INFO
	.align		4
.L_7:
        /*0008*/ 	.byte	0x04, 0x17
        /*000a*/ 	.short	(.L_9 - .L_8)
.L_8:
        /*000c*/ 	.word	0x00000000
        /*0010*/ 	.short	0x0003
        /*0012*/ 	.short	0x0018
        /*0014*/ 	.byte	0x00, 0xf0, 0x11, 0x00


	//----- nvinfo : EIATTR_KPARAM_INFO
	.align		4
.L_9:
        /*0018*/ 	.byte	0x04, 0x17
        /*001a*/ 	.short	(.L_11 - .L_10)
.L_10:
        /*001c*/ 	.word	0x00000000
        /*0020*/ 	.short	0x0002
        /*0022*/ 	.short	0x0010
        /*0024*/ 	.byte	0x00, 0xf5, 0x21, 0x00


	//----- nvinfo : EIATTR_KPARAM_INFO
	.align		4
.L_11:
        /*0028*/ 	.byte	0x04, 0x17
        /*002a*/ 	.short	(.L_13 - .L_12)
.L_12:
        /*002c*/ 	.word	0x00000000
        /*0030*/ 	.short	0x0001
        /*0032*/ 	.short	0x0008
        /*0034*/ 	.byte	0x00, 0xf5, 0x21, 0x00


	//----- nvinfo : EIATTR_KPARAM_INFO
	.align		4
.L_13:
        /*0038*/ 	.byte	0x04, 0x17
        /*003a*/ 	.short	(.L_15 - .L_14)
.L_14:
        /*003c*/ 	.word	0x00000000
        /*0040*/ 	.short	0x0000
        /*0042*/ 	.short	0x0000
        /*0044*/ 	.byte	0x00, 0xf5, 0x21, 0x00


	//----- nvinfo : EIATTR_SPARSE_MMA_MASK
	.align		4
.L_15:
        /*0048*/ 	.byte	0x03, 0x50
        /*004a*/ 	.short	0x0000


	//----- nvinfo : EIATTR_MAXREG_COUNT
	.align		4
        /*004c*/ 	.byte	0x03, 0x1b
        /*004e*/ 	.short	0x00ff


	//----- nvinfo : EIATTR_NUM_BARRIERS
	.align		4
        /*0050*/ 	.byte	0x02, 0x4c
        /*0052*/ 	.byte	0x01
	.zero		1


	//----- nvinfo : EIATTR_MERCURY_ISA_VERSION
	.align		4
        /*0054*/ 	.byte	0x03, 0x5f
        /*0056*/ 	.short	0x0101


	//----- nvinfo : EIATTR_VRC_CTA_INIT_COUNT
	.align		4
        /*0058*/ 	.byte	0x02, 0x4a
	.zero		1
	.zero		1


	//----- nvinfo : EIATTR_EXIT_INSTR_OFFSETS
	.align		4
        /*005c*/ 	.byte	0x04, 0x1c
        /*005e*/ 	.short	(.L_17 - .L_16)


	//   ....[0]....
.L_16:
        /*0060*/ 	.word	0x00001410


	//----- nvinfo : EIATTR_CBANK_PARAM_SIZE
	.align		4
.L_17:
        /*0064*/ 	.byte	0x03, 0x19
        /*0066*/ 	.short	0x001c


	//----- nvinfo : EIATTR_PARAM_CBANK
	.align		4
        /*0068*/ 	.byte	0x04, 0x0a
        /*006a*/ 	.short	(.L_19 - .L_18)
	.align		4
.L_18:
        /*006c*/ 	.word	index@(.nv.constant0._Z11MatrixMulShPfS_S_i)
        /*0070*/ 	.short	0x0380
        /*0072*/ 	.short	0x001c


	//----- nvinfo : EIATTR_SW_WAR
	.align		4
.L_19:
        /*0074*/ 	.byte	0x04, 0x36
        /*0076*/ 	.short	(.L_21 - .L_20)
.L_20:
        /*0078*/ 	.word	0x00000008
.L_21:


//--------------------- .nv.callgraph             --------------------------
	.section	.nv.callgraph,"",@"SHT_CUDA_CALLGRAPH"
	.align	4
	.sectionentsize	8
	.align		4
        /*0000*/ 	.word	0x00000000
	.align		4
        /*0004*/ 	.word	0xffffffff
	.align		4
        /*0008*/ 	.word	0x00000000
	.align		4
        /*000c*/ 	.word	0xfffffffe
	.align		4
        /*0010*/ 	.word	0x00000000
	.align		4
        /*0014*/ 	.word	0xfffffffd
	.align		4
        /*0018*/ 	.word	0x00000000
	.align		4
        /*001c*/ 	.word	0xfffffffc


//--------------------- .text._Z11MatrixMulShPfS_S_i --------------------------
	.section	.text._Z11MatrixMulShPfS_S_i,"ax",@progbits
	.align	128
        .global         _Z11MatrixMulShPfS_S_i
        .type           _Z11MatrixMulShPfS_S_i,@function
        .size           _Z11MatrixMulShPfS_S_i,(.L_x_6 - _Z11MatrixMulShPfS_S_i)
        .other          _Z11MatrixMulShPfS_S_i,@"STO_CUDA_ENTRY STV_DEFAULT"
_Z11MatrixMulShPfS_S_i:
.text._Z11MatrixMulShPfS_S_i:
[----:B------:R-:W-:Y:S08]  /*0000*/  LDC R1, c[0x0][0x37c] ;  /* 0x0000df00ff017b82 */ /* 0x000ff00000000800 */
[----:B------:R-:W0:Y:S01]  /*0010*/  LDC R3, c[0x0][0x398] ;  /* 0x0000e600ff037b82 */ /* 0x000e220000000800 */
[----:B------:R-:W1:Y:S01]  /*0020*/  S2R R5, SR_CTAID.Y ;  /* 0x0000000000057919 */ /* 0x000e620000002600 */
[----:B------:R-:W2:Y:S01]  /*0030*/  LDCU.64 UR8, c[0x0][0x358] ;  /* 0x00006b00ff0877ac */ /* 0x000ea20008000a00 */
[----:B------:R-:W-:Y:S01]  /*0040*/  HFMA2 R15, -RZ, RZ, 0, 0 ;  /* 0x00000000ff0f7431 */ /* 0x000fe200000001ff */
[----:B------:R-:W1:Y:S01]  /*0050*/  S2R R0, SR_TID.Y ;  /* 0x0000000000007919 */ /* 0x000e620000002200 */
[----:B------:R-:W3:Y:S01]  /*0060*/  S2R R14, SR_CTAID.X ;  /* 0x00000000000e7919 */ /* 0x000ee20000002500 */
[----:B------:R-:W3:Y:S01]  /*0070*/  S2R R25, SR_TID.X ;  /* 0x0000000000197919 */ /* 0x000ee20000002100 */
[----:B0-----:R-:W-:-:S02]  /*0080*/  ISETP.GE.AND P0, PT, R3, 0x2, PT ;  /* 0x000000020300780c */ /* 0x001fc40003f06270 */
[----:B-1----:R-:W-:Y:S02]  /*0090*/  LEA R4, R5, R0, 0x1 ;  /* 0x0000000005047211 */ /* 0x002fe400078e08ff */
[----:B---3--:R-:W-:-:S09]  /*00a0*/  LEA R6, R14, R25, 0x1 ;  /* 0x000000190e067211 */ /* 0x008fd200078e08ff */
[----:B--2---:R-:W-:Y:S05]  /*00b0*/  @!P0 BRA `(.L_x_0) ;  /* 0x0000001000c48947 */ /* 0x004fea0003800000 */
[----:B------:R-:W0:Y:S01]  /*00c0*/  S2UR UR6, SR_CgaCtaId ;  /* 0x00000000000679c3 */ /* 0x000e220000008800 */
[-C--:B------:R-:W-:Y:S01]  /*00d0*/  LEA.HI R5, R3, R3.reuse, RZ, 0x1 ;  /* 0x0000000303057211 */ /* 0x080fe200078f08ff */
[----:B------:R-:W-:Y:S01]  /*00e0*/  UMOV UR4, 0x400 ;  /* 0x0000040000047882 */ /* 0x000fe20000000000 */
[----:B------:R-:W-:Y:S01]  /*00f0*/  IMAD R7, R4, R3, R25 ;  /* 0x0000000304077224 */ /* 0x000fe200078e0219 */
[----:B------:R-:W-:Y:S01]  /*0100*/  UIADD3 UR5, UPT, UPT, UR4, 0x10, URZ ;  /* 0x0000001004057890 */ /* 0x000fe2000fffe0ff */
[----:B------:R-:W-:Y:S02]  /*0110*/  SHF.R.S32.HI R5, RZ, 0x1, R5 ;  /* 0x00000001ff057819 */ /* 0x000fe40000011405 */
[----:B------:R-:W-:Y:S02]  /*0120*/  MOV R15, RZ ;  /* 0x000000ff000f7202 */ /* 0x000fe40000000f00 */
[----:B------:R-:W-:Y:S02]  /*0130*/  IADD3 R2, PT, PT, R5, -0x1, RZ ;  /* 0xffffffff05027810 */ /* 0x000fe40007ffe0ff */
[----:B------:R-:W-:-:S02]  /*0140*/  MOV R8, RZ ;  /* 0x000000ff00087202 */ /* 0x000fc40000000f00 */
[----:B------:R-:W-:Y:S01]  /*0150*/  ISETP.GE.U32.AND P0, PT, R2, 0x7, PT ;  /* 0x000000070200780c */ /* 0x000fe20003f06070 */
[----:B0-----:R-:W-:Y:S02]  /*0160*/  ULEA UR5, UR6, UR5, 0x18 ;  /* 0x0000000506057291 */ /* 0x001fe4000f8ec0ff */
[----:B------:R-:W-:-:S04]  /*0170*/  ULEA UR4, UR6, UR4, 0x18 ;  /* 0x0000000406047291 */ /* 0x000fc8000f8ec0ff */
[C---:B------:R-:W-:Y:S02]  /*0180*/  LEA R13, R0.reuse, UR5, 0x3 ;  /* 0x00000005000d7c11 */ /* 0x040fe4000f8e18ff */
[C---:B------:R-:W-:Y:S02]  /*0190*/  LEA R10, R0.reuse, UR4, 0x3 ;  /* 0x00000004000a7c11 */ /* 0x040fe4000f8e18ff */
[C---:B------:R-:W-:Y:S01]  /*01a0*/  LEA R9, R25.reuse, UR4, 0x3 ;  /* 0x0000000419097c11 */ /* 0x040fe2000f8e18ff */
[----:B------:R-:W-:Y:S01]  /*01b0*/  IMAD R12, R0, -0x4, R13 ;  /* 0xfffffffc000c7824 */ /* 0x000fe200078e020d */
[C---:B------:R-:W-:Y:S02]  /*01c0*/  LEA R10, R25.reuse, R10, 0x2 ;  /* 0x0000000a190a7211 */ /* 0x040fe400078e10ff */
[----:B------:R-:W-:Y:S01]  /*01d0*/  LEA R11, R25, R13, 0x2 ;  /* 0x0000000d190b7211 */ /* 0x000fe200078e10ff */
[----:B------:R-:W-:Y:S06]  /*01e0*/  @!P0 BRA `(.L_x_1) ;  /* 0x0000000800608947 */ /* 0x000fec0003800000 */
[C---:B------:R-:W-:Y:S01]  /*01f0*/  IADD3 R2, PT, PT, R0.reuse, 0xe, RZ ;  /* 0x0000000e00027810 */ /* 0x040fe20007ffe0ff */
[CCC-:B------:R-:W-:Y:S01]  /*0200*/  IMAD R27, R0.reuse, R3.reuse, R25.reuse ;  /* 0x00000003001b7224 */ /* 0x1c0fe200078e0219 */
[C---:B------:R-:W-:Y:S02]  /*0210*/  IADD3 R8, PT, PT, R0.reuse, 0xc, RZ ;  /* 0x0000000c00087810 */ /* 0x040fe40007ffe0ff */
[----:B------:R-:W-:Y:S01]  /*0220*/  IADD3 R16, PT, PT, R0, 0xa, RZ ;  /* 0x0000000a00107810 */ /* 0x000fe20007ffe0ff */
[-CC-:B------:R-:W-:Y:S01]  /*0230*/  IMAD R13, R2, R3.reuse, R25.reuse ;  /* 0x00000003020d7224 */ /* 0x180fe200078e0219 */
        /* <DEDUP_REMOVED lines=8> */
[----:B------:R-:W-:Y:S01]  /*02c0*/  LOP3.LUT R8, R5, 0x3ffffff8, RZ, 0xc0, !PT ;  /* 0x3ffffff805087812 */ /* 0x000fe200078ec0ff */
[--C-:B------:R-:W-:Y:S01]  /*02d0*/  IMAD R23, R22, R3, R25.reuse ;  /* 0x0000000316177224 */ /* 0x100fe200078e0219 */
[----:B------:R-:W-:Y:S01]  /*02e0*/  LEA R34, R14, R27, 0x1 ;  /* 0x0000001b0e227211 */ /* 0x000fe200078e08ff */
[----:B------:R-:W-:Y:S01]  /*02f0*/  IMAD R25, R24, R3, R25 ;  /* 0x0000000318197224 */ /* 0x000fe200078e0219 */
[----:B------:R-:W-:-:S02]  /*0300*/  LEA R24, R14, R13, 0x1 ;  /* 0x0000000d0e187211 */ /* 0x000fc400078e08ff */
[C---:B------:R-:W-:Y:S02]  /*0310*/  LEA R16, R14.reuse, R15, 0x1 ;  /* 0x0000000f0e107211 */ /* 0x040fe400078e08ff */
[C---:B------:R-:W-:Y:S02]  /*0320*/  LEA R26, R14.reuse, R17, 0x1 ;  /* 0x000000110e1a7211 */ /* 0x040fe400078e08ff */
[C---:B------:R-:W-:Y:S02]  /*0330*/  LEA R28, R14.reuse, R19, 0x1 ;  /* 0x000000130e1c7211 */ /* 0x040fe400078e08ff */
[C---:B------:R-:W-:Y:S02]  /*0340*/  LEA R30, R14.reuse, R21, 0x1 ;  /* 0x000000150e1e7211 */ /* 0x040fe400078e08ff */
[C---:B------:R-:W-:Y:S02]  /*0350*/  LEA R32, R14.reuse, R23, 0x1 ;  /* 0x000000170e207211 */ /* 0x040fe400078e08ff */
[----:B------:R-:W-:-:S02]  /*0360*/  LEA R14, R14, R25, 0x1 ;  /* 0x000000190e0e7211 */ /* 0x000fc400078e08ff */
[----:B------:R-:W-:Y:S02]  /*0370*/  MOV R15, RZ ;  /* 0x000000ff000f7202 */ /* 0x000fe40000000f00 */
[----:B------:R-:W-:Y:S02]  /*0380*/  MOV R2, R7 ;  /* 0x0000000700027202 */ /* 0x000fe40000000f00 */
[----:B------:R-:W-:-:S07]  /*0390*/  IADD3 R13, PT, PT, -R8, RZ, RZ ;  /* 0x000000ff080d7210 */ /* 0x000fce0007ffe1ff */
.L_x_2:
[----:B------:R-:W0:Y:S08]  /*03a0*/  LDC.64 R22, c[0x0][0x380] ;  /* 0x0000e000ff167b82 */ /* 0x000e300000000a00 */
[----:B------:R-:W1:Y:S01]  /*03b0*/  LDC.64 R20, c[0x0][0x388] ;  /* 0x0000e200ff147b82 */ /* 0x000e620000000a00 */
[----:B0-----:R-:W-:-:S05]  /*03c0*/  IMAD.WIDE.U32 R18, R2, 0x4, R22 ;  /* 0x0000000402127825 */ /* 0x001fca00078e0016 */
[----:B------:R-:W2:Y:S01]  /*03d0*/  LDG.E R25, desc[UR8][R18.64] ;  /* 0x0000000812197981 */ /* 0x000ea2000c1e1900 */
[----:B-1----:R-:W-:-:S05]  /*03e0*/  IMAD.WIDE.U32 R36, R34, 0x4, R20 ;  /* 0x0000000422247825 */ /* 0x002fca00078e0014 */
[----:B------:R0:W3:Y:S01]  /*03f0*/  LDG.E R27, desc[UR8][R36.64] ;  /* 0x00000008241b7981 */ /* 0x0000e2000c1e1900 */
[----:B------:R-:W-:-:S05]  /*0400*/  IADD3 R17, PT, PT, R2, 0x2, RZ ;  /* 0x0000000202117810 */ /* 0x000fca0007ffe0ff */
[----:B0-----:R-:W-:Y:S01]  /*0410*/  IMAD.WIDE.U32 R36, R17, 0x4, R22 ;  /* 0x0000000411247825 */ /* 0x001fe200078e0016 */
[----:B--2---:R-:W-:Y:S04]  /*0420*/  STS [R10], R25 ;  /* 0x000000190a007388 */ /* 0x004fe80000000800 */
[----:B---3--:R-:W-:Y:S01]  /*0430*/  STS [R11], R27 ;  /* 0x0000001b0b007388 */ /* 0x008fe20000000800 */
[----:B------:R-:W-:Y:S06]  /*0440*/  BAR.SYNC.DEFER_BLOCKING 0x0 ;  /* 0x0000000000007b1d */ /* 0x000fec0000010000 */
[----:B------:R-:W-:Y:S04]  /*0450*/  LDS R29, [R12] ;  /* 0x000000000c1d7984 */ /* 0x000fe80000000800 */
[----:B------:R-:W-:Y:S04]  /*0460*/  LDS R17, [R12+0x8] ;  /* 0x000008000c117984 */ /* 0x000fe80000000800 */
[----:B------:R-:W0:Y:S01]  /*0470*/  LDS.64 R18, [R9] ;  /* 0x0000000009127984 */ /* 0x000e220000000a00 */
[----:B------:R-:W-:Y:S06]  /*0480*/  BAR.SYNC.DEFER_BLOCKING 0x0 ;  /* 0x0000000000007b1d */ /* 0x000fec0000010000 */
[----:B------:R1:W2:Y:S02]  /*0490*/  LDG.E R31, desc[UR8][R36.64] ;  /* 0x00000008241f7981 */ /* 0x0002a4000c1e1900 */
[----:B-1----:R-:W-:-:S05]  /*04a0*/  IMAD.WIDE.U32 R36, R14, 0x4, R20 ;  /* 0x000000040e247825 */ /* 0x002fca00078e0014 */
[----:B------:R1:W3:Y:S01]  /*04b0*/  LDG.E R33, desc[UR8][R36.64] ;  /* 0x0000000824217981 */ /* 0x0002e2000c1e1900 */
[----:B0-----:R-:W-:Y:S01]  /*04c0*/  FFMA R18, R18, R29, R15 ;  /* 0x0000001d12127223 */ /* 0x001fe2000000000f */
[----:B------:R-:W-:-:S03]  /*04d0*/  IADD3 R15, PT, PT, R2, 0x4, RZ ;  /* 0x00000004020f7810 */ /* 0x000fc60007ffe0ff */
[----:B------:R-:W-:Y:S02]  /*04e0*/  FFMA R17, R17, R19, R18 ;  /* 0x0000001311117223 */ /* 0x000fe40000000012 */
[----:B-1----:R-:W-:Y:S01]  /*04f0*/  IMAD.WIDE.U32 R36, R15, 0x4, R22 ;  /* 0x000000040f247825 */ /* 0x002fe200078e0016 */
        /* <DEDUP_REMOVED lines=66> */
[----:B------:R-:W-:-:S05]  /*0920*/  IADD3 R29, PT, PT, R2, 0xe, RZ ;  /* 0x0000000e021d7810 */ /* 0x000fca0007ffe0ff */
[----:B-1----:R-:W-:-:S04]  /*0930*/  IMAD.WIDE.U32 R36, R29, 0x4, R22 ;  /* 0x000000041d247825 */ /* 0x002fc800078e0016 */
[----:B------:R-:W-:Y:S01]  /*0940*/  IMAD.WIDE.U32 R22, R24, 0x4, R20 ;  /* 0x0000000418167825 */ /* 0x000fe200078e0014 */
[----:B--2---:R-:W-:Y:S04]  /*0950*/  STS [R10], R35 ;  /* 0x000000230a007388 */ /* 0x004fe80000000800 */
[----:B---3--:R-:W-:Y:S01]  /*0960*/  STS [R11], R27 ;  /* 0x0000001b0b007388 */ /* 0x008fe20000000800 */
[----:B------:R-:W-:Y:S06]  /*0970*/  BAR.SYNC.DEFER_BLOCKING 0x0 ;  /* 0x0000000000007b1d */ /* 0x000fec0000010000 */
[----:B------:R-:W-:Y:S04]  /*0980*/  LDS R29, [R12] ;  /* 0x000000000c1d7984 */ /* 0x000fe80000000800 */
[----:B------:R-:W-:Y:S04]  /*0990*/  LDS R27, [R12+0x8] ;  /* 0x000008000c1b7984 */ /* 0x000fe80000000800 */
[----:B------:R-:W1:Y:S01]  /*09a0*/  LDS.64 R20, [R9] ;  /* 0x0000000009147984 */ /* 0x000e620000000a00 */
[----:B------:R-:W-:Y:S06]  /*09b0*/  BAR.SYNC.DEFER_BLOCKING 0x0 ;  /* 0x0000000000007b1d */ /* 0x000fec0000010000 */
[----:B------:R-:W2:Y:S04]  /*09c0*/  LDG.E R37, desc[UR8][R36.64] ;  /* 0x0000000824257981 */ /* 0x000ea8000c1e1900 */
[----:B------:R-:W3:Y:S01]  /*09d0*/  LDG.E R36, desc[UR8][R22.64] ;  /* 0x0000000816247981 */ /* 0x000ee2000c1e1900 */
[----:B0-----:R-:W-:Y:S01]  /*09e0*/  FFMA R18, R18, R17, R15 ;  /* 0x0000001112127223 */ /* 0x001fe2000000000f */
[----:B------:R-:W-:-:S03]  /*09f0*/  IADD3 R13, PT, PT, R13, 0x8, RZ ;  /* 0x000000080d0d7810 */ /* 0x000fc60007ffe0ff */
[----:B------:R-:W-:Y:S01]  /*0a00*/  FFMA R19, R25, R19, R18 ;  /* 0x0000001319137223 */ /* 0x000fe20000000012 */
[----:B------:R-:W-:-:S03]  /*0a10*/  ISETP.NE.AND P0, PT, R13, RZ, PT ;  /* 0x000000ff0d00720c */ /* 0x000fc60003f05270 */
[----:B-1----:R-:W-:-:S04]  /*0a20*/  FFMA R20, R20, R29, R19 ;  /* 0x0000001d14147223 */ /* 0x002fc80000000013 */
[----:B------:R-:W-:Y:S01]  /*0a30*/  FFMA R21, R27, R21, R20 ;  /* 0x000000151b157223 */ /* 0x000fe20000000014 */
[----:B------:R-:W-:Y:S02]  /*0a40*/  IADD3 R2, PT, PT, R2, 0x10, RZ ;  /* 0x0000001002027810 */ /* 0x000fe40007ffe0ff */
[C---:B------:R-:W-:Y:S02]  /*0a50*/  LEA R34, R3.reuse, R34, 0x4 ;  /* 0x0000002203227211 */ /* 0x040fe400078e20ff */
[C---:B------:R-:W-:Y:S02]  /*0a60*/  LEA R14, R3.reuse, R14, 0x4 ;  /* 0x0000000e030e7211 */ /* 0x040fe400078e20ff */
[C---:B------:R-:W-:Y:S02]  /*0a70*/  LEA R32, R3.reuse, R32, 0x4 ;  /* 0x0000002003207211 */ /* 0x040fe400078e20ff */
[C---:B------:R-:W-:Y:S02]  /*0a80*/  LEA R30, R3.reuse, R30, 0x4 ;  /* 0x0000001e031e7211 */ /* 0x040fe400078e20ff */
[----:B------:R-:W-:-:S02]  /*0a90*/  LEA R28, R3, R28, 0x4 ;  /* 0x0000001c031c7211 */ /* 0x000fc400078e20ff */
[C---:B------:R-:W-:Y:S02]  /*0aa0*/  LEA R26, R3.reuse, R26, 0x4 ;  /* 0x0000001a031a7211 */ /* 0x040fe400078e20ff */
[C---:B------:R-:W-:Y:S02]  /*0ab0*/  LEA R24, R3.reuse, R24, 0x4 ;  /* 0x0000001803187211 */ /* 0x040fe400078e20ff */
[----:B------:R-:W-:Y:S01]  /*0ac0*/  LEA R16, R3, R16, 0x4 ;  /* 0x0000001003107211 */ /* 0x000fe200078e20ff */
[----:B--2---:R-:W-:Y:S04]  /*0ad0*/  STS [R10], R37 ;  /* 0x000000250a007388 */ /* 0x004fe80000000800 */
[----:B---3--:R-:W-:Y:S01]  /*0ae0*/  STS [R11], R36 ;  /* 0x000000240b007388 */ /* 0x008fe20000000800 */
[----:B------:R-:W-:Y:S06]  /*0af0*/  BAR.SYNC.DEFER_BLOCKING 0x0 ;  /* 0x0000000000007b1d */ /* 0x000fec0000010000 */
[----:B------:R-:W-:Y:S04]  /*0b00*/  LDS R33, [R12] ;  /* 0x000000000c217984 */ /* 0x000fe80000000800 */
[----:B------:R-:W0:Y:S04]  /*0b10*/  LDS.64 R22, [R9] ;  /* 0x0000000009167984 */ /* 0x000e280000000a00 */
[----:B------:R-:W1:Y:S01]  /*0b20*/  LDS R31, [R12+0x8] ;  /* 0x000008000c1f7984 */ /* 0x000e620000000800 */
[----:B0-----:R-:W-:-:S04]  /*0b30*/  FFMA R22, R22, R33, R21 ;  /* 0x0000002116167223 */ /* 0x001fc80000000015 */
[----:B-1----:R-:W-:Y:S01]  /*0b40*/  FFMA R15, R31, R23, R22 ;  /* 0x000000171f0f7223 */ /* 0x002fe20000000016 */
[----:B------:R-:W-:Y:S06]  /*0b50*/  BAR.SYNC.DEFER_BLOCKING 0x0 ;  /* 0x0000000000007b1d */ /* 0x000fec0000010000 */
[----:B------:R-:W-:Y:S05]  /*0b60*/  @P0 BRA `(.L_x_2) ;  /* 0xfffffff8000c0947 */ /* 0x000fea000383ffff */
.L_x_1:
[----:B------:R-:W-:-:S13]  /*0b70*/  LOP3.LUT P0, R13, R5, 0x7, RZ, 0xc0, !PT ;  /* 0x00000007050d7812 */ /* 0x000fda000780c0ff */
[----:B------:R-:W-:Y:S05]  /*0b80*/  @!P0 BRA `(.L_x_0) ;  /* 0x0000000800108947 */ /* 0x000fea0003800000 */
[----:B------:R-:W-:Y:S02]  /*0b90*/  ISETP.GE.U32.AND P0, PT, R13, 0x4, PT ;  /* 0x000000040d00780c */ /* 0x000fe40003f06070 */
[----:B------:R-:W-:-:S04]  /*0ba0*/  LOP3.LUT R2, R5, 0x3, RZ, 0xc0, !PT ;  /* 0x0000000305027812 */ /* 0x000fc800078ec0ff */
[----:B------:R-:W-:-:S07]  /*0bb0*/  ISETP.NE.AND P1, PT, R2, RZ, PT ;  /* 0x000000ff0200720c */ /* 0x000fce0003f25270 */
[----:B------:R-:W-:Y:S06]  /*0bc0*/  @!P0 BRA `(.L_x_3) ;  /* 0x0000000400108947 */ /* 0x000fec0003800000 */
[----:B------:R-:W0:Y:S01]  /*0bd0*/  LDC.64 R16, c[0x0][0x380] ;  /* 0x0000e000ff107b82 */ /* 0x000e220000000a00 */
[C---:B------:R-:W-:Y:S02]  /*0be0*/  LEA R30, R8.reuse, R0, 0x1 ;  /* 0x00000000081e7211 */ /* 0x040fe400078e08ff */
[----:B------:R-:W-:-:S03]  /*0bf0*/  LEA R33, R8, R7, 0x1 ;  /* 0x0000000708217211 */ /* 0x000fc600078e08ff */
[----:B------:R-:W-:Y:S02]  /*0c00*/  IMAD R21, R30, R3, R6 ;  /* 0x000000031e157224 */ /* 0x000fe400078e0206 */
[----:B------:R-:W1:Y:S01]  /*0c10*/  LDC.64 R18, c[0x0][0x388] ;  /* 0x0000e200ff127b82 */ /* 0x000e620000000a00 */
[----:B0-----:R-:W-:-:S06]  /*0c20*/  IMAD.WIDE.U32 R22, R33, 0x4, R16 ;  /* 0x0000000421167825 */ /* 0x001fcc00078e0010 */
[----:B------:R-:W2:Y:S01]  /*0c30*/  LDG.E R23, desc[UR8][R22.64] ;  /* 0x0000000816177981 */ /* 0x000ea2000c1e1900 */
[----:B-1----:R-:W-:-:S05]  /*0c40*/  IMAD.WIDE.U32 R20, R21, 0x4, R18 ;  /* 0x0000000415147825 */ /* 0x002fca00078e0012 */
[----:B------:R-:W3:Y:S01]  /*0c50*/  LDG.E R24, desc[UR8][R20.64] ;  /* 0x0000000814187981 */ /* 0x000ee2000c1e1900 */
[----:B------:R-:W-:-:S05]  /*0c60*/  IADD3 R13, PT, PT, R30, 0x2, RZ ;  /* 0x000000021e0d7810 */ /* 0x000fca0007ffe0ff */
[----:B------:R-:W-:-:S04]  /*0c70*/  IMAD R13, R13, R3, R6 ;  /* 0x000000030d0d7224 */ /* 0x000fc800078e0206 */
[----:B------:R-:W-:Y:S01]  /*0c80*/  IMAD.WIDE.U32 R26, R13, 0x4, R18 ;  /* 0x000000040d1a7825 */ /* 0x000fe200078e0012 */
[----:B------:R-:W-:-:S05]  /*0c90*/  IADD3 R29, PT, PT, R33, 0x2, RZ ;  /* 0x00000002211d7810 */ /* 0x000fca0007ffe0ff */
[----:B------:R-:W-:Y:S01]  /*0ca0*/  IMAD.WIDE.U32 R28, R29, 0x4, R16 ;  /* 0x000000041d1c7825 */ /* 0x000fe200078e0010 */
[----:B--2---:R0:W-:Y:S04]  /*0cb0*/  STS [R10], R23 ;  /* 0x000000170a007388 */ /* 0x0041e80000000800 */
[----:B---3--:R1:W-:Y:S01]  /*0cc0*/  STS [R11], R24 ;  /* 0x000000180b007388 */ /* 0x0083e20000000800 */
[----:B------:R-:W-:Y:S06]  /*0cd0*/  BAR.SYNC.DEFER_BLOCKING 0x0 ;  /* 0x0000000000007b1d */ /* 0x000fec0000010000 */
[----:B------:R-:W-:Y:S04]  /*0ce0*/  LDS R13, [R12] ;  /* 0x000000000c0d7984 */ /* 0x000fe80000000800 */
[----:B------:R-:W-:Y:S04]  /*0cf0*/  LDS R14, [R12+0x8] ;  /* 0x000008000c0e7984 */ /* 0x000fe80000000800 */
[----:B------:R-:W2:Y:S01]  /*0d00*/  LDS.64 R20, [R9] ;  /* 0x0000000009147984 */ /* 0x000ea20000000a00 */
[----:B------:R-:W-:Y:S06]  /*0d10*/  BAR.SYNC.DEFER_BLOCKING 0x0 ;  /* 0x0000000000007b1d */ /* 0x000fec0000010000 */
[----:B------:R-:W3:Y:S04]  /*0d20*/  LDG.E R35, desc[UR8][R28.64] ;  /* 0x000000081c237981 */ /* 0x000ee8000c1e1900 */
[----:B------:R-:W4:Y:S01]  /*0d30*/  LDG.E R32, desc[UR8][R26.64] ;  /* 0x000000081a207981 */ /* 0x000f22000c1e1900 */
[----:B------:R-:W-:-:S02]  /*0d40*/  IADD3 R22, PT, PT, R30, 0x4, RZ ;  /* 0x000000041e167810 */ /* 0x000fc40007ffe0ff */
[----:B0-----:R-:W-:-:S03]  /*0d50*/  IADD3 R23, PT, PT, R33, 0x4, RZ ;  /* 0x0000000421177810 */ /* 0x001fc60007ffe0ff */
[----:B------:R-:W-:Y:S02]  /*0d60*/  IMAD R25, R22, R3, R6 ;  /* 0x0000000316197224 */ /* 0x000fe400078e0206 */
[----:B------:R-:W-:-:S04]  /*0d70*/  IMAD.WIDE.U32 R22, R23, 0x4, R16 ;  /* 0x0000000417167825 */ /* 0x000fc800078e0010 */
[----:B-1----:R-:W-:Y:S01]  /*0d80*/  IMAD.WIDE.U32 R24, R25, 0x4, R18 ;  /* 0x0000000419187825 */ /* 0x002fe200078e0012 */
[----:B---3--:R0:W-:Y:S04]  /*0d90*/  STS [R10], R35 ;  /* 0x000000230a007388 */ /* 0x0081e80000000800 */
[----:B----4-:R-:W-:Y:S01]  /*0da0*/  STS [R11], R32 ;  /* 0x000000200b007388 */ /* 0x010fe20000000800 */
[----:B------:R-:W-:Y:S06]  /*0db0*/  BAR.SYNC.DEFER_BLOCKING 0x0 ;  /* 0x0000000000007b1d */ /* 0x000fec0000010000 */
[----:B------:R-:W-:Y:S04]  /*0dc0*/  LDS R31, [R12] ;  /* 0x000000000c1f7984 */ /* 0x000fe80000000800 */
[----:B------:R-:W-:Y:S04]  /*0dd0*/  LDS R28, [R12+0x8] ;  /* 0x000008000c1c7984 */ /* 0x000fe80000000800 */
[----:B------:R-:W1:Y:S01]  /*0de0*/  LDS.64 R26, [R9] ;  /* 0x00000000091a7984 */ /* 0x000e620000000a00 */
[----:B------:R-:W-:Y:S06]  /*0df0*/  BAR.SYNC.DEFER_BLOCKING 0x0 ;  /* 0x0000000000007b1d */ /* 0x000fec0000010000 */
[----:B------:R-:W3:Y:S04]  /*0e00*/  LDG.E R29, desc[UR8][R22.64] ;  /* 0x00000008161d7981 */ /* 0x000ee8000c1e1900 */
[----:B------:R-:W4:Y:S01]  /*0e10*/  LDG.E R24, desc[UR8][R24.64] ;  /* 0x0000000818187981 */ /* 0x000f22000c1e1900 */
[----:B------:R-:W-:-:S02]  /*0e20*/  IADD3 R30, PT, PT, R30, 0x6, RZ ;  /* 0x000000061e1e7810 */ /* 0x000fc40007ffe0ff */
[----:B------:R-:W-:-:S03]  /*0e30*/  IADD3 R33, PT, PT, R33, 0x6, RZ ;  /* 0x0000000621217810 */ /* 0x000fc60007ffe0ff */
[----:B0-----:R-:W-:Y:S02]  /*0e40*/  IMAD R35, R30, R3, R6 ;  /* 0x000000031e237224 */ /* 0x001fe400078e0206 */
[----:B------:R-:W-:-:S04]  /*0e50*/  IMAD.WIDE.U32 R16, R33, 0x4, R16 ;  /* 0x0000000421107825 */ /* 0x000fc800078e0010 */
[----:B------:R-:W-:Y:S01]  /*0e60*/  IMAD.WIDE.U32 R18, R35, 0x4, R18 ;  /* 0x0000000423127825 */ /* 0x000fe200078e0012 */
[----:B---3--:R-:W-:Y:S04]  /*0e70*/  STS [R10], R29 ;  /* 0x0000001d0a007388 */ /* 0x008fe80000000800 */
[----:B----4-:R-:W-:Y:S01]  /*0e80*/  STS [R11], R24 ;  /* 0x000000180b007388 */ /* 0x010fe20000000800 */
[----:B------:R-:W-:Y:S06]  /*0e90*/  BAR.SYNC.DEFER_BLOCKING 0x0 ;  /* 0x0000000000007b1d */ /* 0x000fec0000010000 */
[----:B------:R-:W-:Y:S04]  /*0ea0*/  LDS R33, [R12] ;  /* 0x000000000c217984 */ /* 0x000fe80000000800 */
[----:B------:R-:W-:Y:S04]  /*0eb0*/  LDS R30, [R12+0x8] ;  /* 0x000008000c1e7984 */ /* 0x000fe80000000800 */
[----:B------:R-:W0:Y:S01]  /*0ec0*/  LDS.64 R22, [R9] ;  /* 0x0000000009167984 */ /* 0x000e220000000a00 */
[----:B------:R-:W-:Y:S06]  /*0ed0*/  BAR.SYNC.DEFER_BLOCKING 0x0 ;  /* 0x0000000000007b1d */ /* 0x000fec0000010000 */
[----:B------:R-:W3:Y:S04]  /*0ee0*/  LDG.E R17, desc[UR8][R16.64] ;  /* 0x0000000810117981 */ /* 0x000ee8000c1e1900 */
[----:B------:R-:W4:Y:S01]  /*0ef0*/  LDG.E R18, desc[UR8][R18.64] ;  /* 0x0000000812127981 */ /* 0x000f22000c1e1900 */
[----:B--2---:R-:W-:-:S04]  /*0f00*/  FFMA R13, R20, R13, R15 ;  /* 0x0000000d140d7223 */ /* 0x004fc8000000000f */
[----:B------:R-:W-:-:S04]  /*0f10*/  FFMA R13, R14, R21, R13 ;  /* 0x000000150e0d7223 */ /* 0x000fc8000000000d */
[----:B-1----:R-:W-:-:S04]  /*0f20*/  FFMA R13, R26, R31, R13 ;  /* 0x0000001f1a0d7223 */ /* 0x002fc8000000000d */
[----:B------:R-:W-:-:S04]  /*0f30*/  FFMA R13, R28, R27, R13 ;  /* 0x0000001b1c0d7223 */ /* 0x000fc8000000000d */
[----:B0-----:R-:W-:-:S04]  /*0f40*/  FFMA R13, R22, R33, R13 ;  /* 0x00000021160d7223 */ /* 0x001fc8000000000d */
[----:B------:R-:W-:Y:S01]  /*0f50*/  FFMA R13, R30, R23, R13 ;  /* 0x000000171e0d7223 */ /* 0x000fe2000000000d */
[----:B------:R-:W-:-:S04]  /*0f60*/  LEA R8, R8, -R8, 0x1 ;  /* 0x8000000808087211 */ /* 0x000fc800078e08ff */
[----:B------:R-:W-:Y:S01]  /*0f70*/  IADD3 R8, PT, PT, R8, 0x4, RZ ;  /* 0x0000000408087810 */ /* 0x000fe20007ffe0ff */
[----:B---3--:R-:W-:Y:S04]  /*0f80*/  STS [R10], R17 ;  /* 0x000000110a007388 */ /* 0x008fe80000000800 */
[----:B----4-:R-:W-:Y:S01]  /*0f90*/  STS [R11], R18 ;  /* 0x000000120b007388 */ /* 0x010fe20000000800 */
[----:B------:R-:W-:Y:S06]  /*0fa0*/  BAR.SYNC.DEFER_BLOCKING 0x0 ;  /* 0x0000000000007b1d */ /* 0x000fec0000010000 */
[----:B------:R-:W-:Y:S04]  /*0fb0*/  LDS R29, [R12] ;  /* 0x000000000c1d7984 */ /* 0x000fe80000000800 */
[----:B------:R-:W0:Y:S04]  /*0fc0*/  LDS.64 R24, [R9] ;  /* 0x0000000009187984 */ /* 0x000e280000000a00 */
[----:B------:R-:W1:Y:S01]  /*0fd0*/  LDS R35, [R12+0x8] ;  /* 0x000008000c237984 */ /* 0x000e620000000800 */
[----:B0-----:R-:W-:-:S04]  /*0fe0*/  FFMA R24, R24, R29, R13 ;  /* 0x0000001d18187223 */ /* 0x001fc8000000000d */
[----:B-1----:R-:W-:Y:S01]  /*0ff0*/  FFMA R15, R35, R25, R24 ;  /* 0x00000019230f7223 */ /* 0x002fe20000000018 */
[----:B------:R-:W-:Y:S06]  /*1000*/  BAR.SYNC.DEFER_BLOCKING 0x0 ;  /* 0x0000000000007b1d */ /* 0x000fec0000010000 */
.L_x_3:
[----:B------:R-:W-:Y:S05]  /*1010*/  @!P1 BRA `(.L_x_0) ;  /* 0x0000000000ec9947 */ /* 0x000fea0003800000 */
[----:B------:R-:W-:Y:S02]  /*1020*/  ISETP.NE.AND P0, PT, R2, 0x1, PT ;  /* 0x000000010200780c */ /* 0x000fe40003f05270 */
[----:B------:R-:W-:-:S04]  /*1030*/  LOP3.LUT R5, R5, 0x1, RZ, 0xc0, !PT ;  /* 0x0000000105057812 */ /* 0x000fc800078ec0ff */
[----:B------:R-:W-:-:S07]  /*1040*/  ISETP.NE.U32.AND P1, PT, R5, 0x1, PT ;  /* 0x000000010500780c */ /* 0x000fce0003f25070 */
        /* <DEDUP_REMOVED lines=8> */
[----:B-1----:R-:W-:-:S06]  /*10d0*/  IMAD.WIDE.U32 R22, R23, 0x4, R18 ;  /* 0x0000000417167825 */ /* 0x002fcc00078e0012 */
[----:B------:R-:W3:Y:S01]  /*10e0*/  LDG.E R22, desc[UR8][R22.64] ;  /* 0x0000000816167981 */ /* 0x000ee2000c1e1900 */
[----:B------:R-:W-:Y:S02]  /*10f0*/  IADD3 R2, PT, PT, R2, 0x2, RZ ;  /* 0x0000000202027810 */ /* 0x000fe40007ffe0ff */
[----:B------:R-:W-:-:S03]  /*1100*/  IADD3 R5, PT, PT, R5, 0x2, RZ ;  /* 0x0000000205057810 */ /* 0x000fc60007ffe0ff */
[----:B------:R-:W-:Y:S02]  /*1110*/  IMAD R25, R2, R3, R6 ;  /* 0x0000000302197224 */ /* 0x000fe400078e0206 */
[----:B------:R-:W-:-:S04]  /*1120*/  IMAD.WIDE.U32 R16, R5, 0x4, R16 ;  /* 0x0000000405107825 */ /* 0x000fc800078e0010 */
[----:B------:R-:W-:Y:S01]  /*1130*/  IMAD.WIDE.U32 R24, R25, 0x4, R18 ;  /* 0x0000000419187825 */ /* 0x000fe200078e0012 */
[----:B--2---:R-:W-:Y:S04]  /*1140*/  STS [R10], R21 ;  /* 0x000000150a007388 */ /* 0x004fe80000000800 */
[----:B---3--:R-:W-:Y:S01]  /*1150*/  STS [R11], R22 ;  /* 0x000000160b007388 */ /* 0x008fe20000000800 */
[----:B------:R-:W-:Y:S06]  /*1160*/  BAR.SYNC.DEFER_BLOCKING 0x0 ;  /* 0x0000000000007b1d */ /* 0x000fec0000010000 */
[----:B------:R-:W-:Y:S04]  /*1170*/  LDS R2, [R12] ;  /* 0x000000000c027984 */ /* 0x000fe80000000800 */
[----:B------:R-:W-:Y:S04]  /*1180*/  LDS R5, [R12+0x8] ;  /* 0x000008000c057984 */ /* 0x000fe80000000800 */
[----:B------:R-:W0:Y:S01]  /*1190*/  LDS.64 R18, [R9] ;  /* 0x0000000009127984 */ /* 0x000e220000000a00 */
[----:B------:R-:W-:Y:S06]  /*11a0*/  BAR.SYNC.DEFER_BLOCKING 0x0 ;  /* 0x0000000000007b1d */ /* 0x000fec0000010000 */
[----:B------:R-:W2:Y:S04]  /*11b0*/  LDG.E R17, desc[UR8][R16.64] ;  /* 0x0000000810117981 */ /* 0x000ea8000c1e1900 */
[----:B------:R-:W3:Y:S01]  /*11c0*/  LDG.E R24, desc[UR8][R24.64] ;  /* 0x0000000818187981 */ /* 0x000ee2000c1e1900 */
[----:B0-----:R-:W-:-:S04]  /*11d0*/  FFMA R2, R18, R2, R15 ;  /* 0x0000000212027223 */ /* 0x001fc8000000000f */
[----:B------:R-:W-:Y:S01]  /*11e0*/  FFMA R5, R5, R19, R2 ;  /* 0x0000001305057223 */ /* 0x000fe20000000002 */
[----:B------:R-:W-:-:S04]  /*11f0*/  LEA R8, R8, -R8, 0x1 ;  /* 0x8000000808087211 */ /* 0x000fc800078e08ff */
[----:B------:R-:W-:Y:S01]  /*1200*/  IADD3 R8, PT, PT, R8, 0x2, RZ ;  /* 0x0000000208087810 */ /* 0x000fe20007ffe0ff */
        /* <DEDUP_REMOVED lines=9> */
.L_x_4:
[----:B------:R-:W-:Y:S05]  /*12a0*/  @P1 BRA `(.L_x_0) ;  /* 0x0000000000481947 */ /* 0x000fea0003800000 */
        /* <DEDUP_REMOVED lines=8> */
[----:B------:R-:W3:Y:S04]  /*1330*/  LDG.E R18, desc[UR8][R18.64] ;  /* 0x0000000812127981 */ /* 0x000ee8000c1e1900 */
        /* <DEDUP_REMOVED lines=9> */
.L_x_0:
[----:B------:R-:W0:Y:S01]  /*13d0*/  LDC.64 R8, c[0x0][0x390] ;  /* 0x0000e400ff087b82 */ /* 0x000e220000000a00 */
[----:B------:R-:W-:-:S04]  /*13e0*/  IMAD R3, R4, R3, R6 ;  /* 0x0000000304037224 */ /* 0x000fc800078e0206 */
[----:B0-----:R-:W-:-:S05]  /*13f0*/  IMAD.WIDE.U32 R2, R3, 0x4, R8 ;  /* 0x0000000403027825 */ /* 0x001fca00078e0008 */
[----:B------:R-:W-:Y:S01]  /*1400*/  STG.E desc[UR8][R2.64], R15 ;  /* 0x0000000f02007986 */ /* 0x000fe2000c101908 */
[----:B------:R-:W-:Y:S05]  /*1410*/  EXIT ;  /* 0x000000000000794d */ /* 0x000fea0003800000 */
.L_x_5:
[----:B------:R-:W-:-:S00]  /*1420*/  BRA `(.L_x_5) ;  /* 0xfffffffc00fc7947 */ /* 0x000fc0000383ffff */
[----:B------:R-:W-:-:S00]  /*1430*/  NOP ;  /* 0x0000000000007918 */ /* 0x000fc00000000000 */
        /* <DEDUP_REMOVED lines=12> */
.L_x_6:


//--------------------- .nv.shared._Z11MatrixMulShPfS_S_i --------------------------
	.section	.nv.shared._Z11MatrixMulShPfS_S_i,"aw",@nobits
	.sectionflags	@""
	.align	4
.nv.shared._Z11MatrixMulShPfS_S_i:
	.zero		1056


//--------------------- .nv.shared.reserved.0     --------------------------
	.section	.nv.shared.reserved.0,"aw",@nobits
	.weak		__nv_reservedSMEM_offset_0_alias
	.size		__nv_reservedSMEM_offset_0_alias, 0, 64
	.other		__nv_reservedSMEM_offset_0_alias,@"STO_CUDA_RESERVED_SHARED STV_DEFAULT"
__nv_reservedSMEM_offset_0_alias:
	.zero		0
	.zero		64


//--------------------- .nv.constant0._Z11MatrixMulShPfS_S_i --------------------------
	.section	.nv.constant0._Z11MatrixMulShPfS_S_i,"a",@progbits
	.sectionflags	@""
	.align	4
.nv.constant0._Z11MatrixMulShPfS_S_i:
	.zero		924


//--------------------- SYMBOLS --------------------------

	.type		.nv.reservedSmem.offset0,@object
	.size		.nv.reservedSmem.offset0,0x4
	.type		.nv.reservedSmem.cap,@object
	.size		.nv.reservedSmem.cap,0x4
